//
// Generated by NVIDIA NVVM Compiler
//
// Compiler Build ID: CL-36424714
// Cuda compilation tools, release 13.0, V13.0.88
// Based on NVVM 20.0.0
//

.version 9.0
.target sm_100
.address_size 64

	// .globl	_Z17difference_filterPiS_S_iii

.visible .entry _Z17difference_filterPiS_S_iii(
	.param .u64 .ptr .align 1 _Z17difference_filterPiS_S_iii_param_0,
	.param .u64 .ptr .align 1 _Z17difference_filterPiS_S_iii_param_1,
	.param .u64 .ptr .align 1 _Z17difference_filterPiS_S_iii_param_2,
	.param .u32 _Z17difference_filterPiS_S_iii_param_3,
	.param .u32 _Z17difference_filterPiS_S_iii_param_4,
	.param .u32 _Z17difference_filterPiS_S_iii_param_5
)
{
	.reg .pred 	%p<52>;
	.reg .b32 	%r<91>;
	.reg .b64 	%rd<25>;

	ld.param.u64 	%rd4, [_Z17difference_filterPiS_S_iii_param_0];
	ld.param.u64 	%rd5, [_Z17difference_filterPiS_S_iii_param_1];
	ld.param.u64 	%rd6, [_Z17difference_filterPiS_S_iii_param_2];
	ld.param.u32 	%r34, [_Z17difference_filterPiS_S_iii_param_3];
	ld.param.u32 	%r35, [_Z17difference_filterPiS_S_iii_param_4];
	ld.param.u32 	%r36, [_Z17difference_filterPiS_S_iii_param_5];
	cvta.to.global.u64 	%rd7, %rd6;
	cvta.to.global.u64 	%rd1, %rd5;
	cvta.to.global.u64 	%rd8, %rd4;
	mov.u32 	%r1, %ctaid.x;
	mov.u32 	%r2, %tid.x;
	mov.u32 	%r37, %ntid.x;
	mad.lo.s32 	%r38, %r1, %r37, %r2;
	mul.wide.s32 	%rd9, %r38, 4;
	add.s64 	%rd2, %rd8, %rd9;
	mov.b32 	%r39, 0;
	st.global.u32 	[%rd2], %r39;
	add.s64 	%rd10, %rd1, %rd9;
	ld.global.u32 	%r40, [%rd10];
	add.s64 	%rd3, %rd7, %rd9;
	ld.global.u32 	%r41, [%rd3];
	setp.eq.s32 	%p1, %r40, %r41;
	@%p1 bra 	$L__BB0_29;
	mov.b32 	%r42, 1;
	st.global.u32 	[%rd2], %r42;
	setp.lt.s32 	%p2, %r36, 0;
	@%p2 bra 	$L__BB0_29;
	neg.s32 	%r3, %r36;
	sub.s32 	%r4, %r1, %r36;
	mul.lo.s32 	%r5, %r4, %r34;
	sub.s32 	%r6, 1, %r36;
	add.s32 	%r7, %r6, %r1;
	shl.b32 	%r43, %r34, 1;
	add.s32 	%r8, %r5, %r43;
	sub.s32 	%r9, 3, %r36;
	shl.b32 	%r10, %r34, 2;
	mov.u32 	%r83, %r3;
$L__BB0_3:
	setp.ge.s32 	%p3, %r4, %r35;
	add.s32 	%r12, %r83, %r2;
	setp.ge.s32 	%p4, %r12, %r34;
	min.s32 	%r44, %r12, %r4;
	setp.lt.s32 	%p5, %r44, 1;
	or.pred  	%p6, %p4, %p3;
	or.pred  	%p7, %p6, %p5;
	@%p7 bra 	$L__BB0_6;
	add.s32 	%r45, %r12, %r5;
	mul.wide.s32 	%rd11, %r45, 4;
	add.s64 	%rd12, %rd1, %rd11;
	ld.global.u32 	%r46, [%rd12];
	ld.global.u32 	%r47, [%rd3];
	setp.ne.s32 	%p8, %r46, %r47;
	@%p8 bra 	$L__BB0_6;
	mov.b32 	%r48, 0;
	st.global.u32 	[%rd2], %r48;
$L__BB0_6:
	and.b32  	%r49, %r36, 1;
	setp.eq.b32 	%p9, %r49, 1;
	not.pred 	%p10, %p9;
	mov.u32 	%r84, %r6;
	@%p10 bra 	$L__BB0_13;
	setp.ge.s32 	%p11, %r12, %r34;
	setp.ge.s32 	%p12, %r7, %r35;
	min.s32 	%r50, %r12, %r7;
	setp.lt.s32 	%p13, %r50, 1;
	or.pred  	%p14, %p11, %p12;
	or.pred  	%p15, %p14, %p13;
	@%p15 bra 	$L__BB0_10;
	mad.lo.s32 	%r51, %r7, %r34, %r12;
	mul.wide.s32 	%rd13, %r51, 4;
	add.s64 	%rd14, %rd1, %rd13;
	ld.global.u32 	%r52, [%rd14];
	ld.global.u32 	%r53, [%rd3];
	setp.ne.s32 	%p16, %r52, %r53;
	@%p16 bra 	$L__BB0_10;
	mov.b32 	%r54, 0;
	st.global.u32 	[%rd2], %r54;
$L__BB0_10:
	setp.ge.s32 	%p17, %r12, %r34;
	add.s32 	%r55, %r4, 2;
	setp.ge.s32 	%p18, %r55, %r35;
	min.s32 	%r56, %r12, %r55;
	setp.lt.s32 	%p19, %r56, 1;
	or.pred  	%p20, %p17, %p18;
	or.pred  	%p21, %p20, %p19;
	mov.u32 	%r84, %r9;
	@%p21 bra 	$L__BB0_13;
	add.s32 	%r57, %r12, %r8;
	mul.wide.s32 	%rd15, %r57, 4;
	add.s64 	%rd16, %rd1, %rd15;
	ld.global.u32 	%r58, [%rd16];
	ld.global.u32 	%r59, [%rd3];
	setp.ne.s32 	%p22, %r58, %r59;
	mov.u32 	%r84, %r9;
	@%p22 bra 	$L__BB0_13;
	mov.b32 	%r60, 0;
	st.global.u32 	[%rd2], %r60;
	mov.u32 	%r84, %r9;
$L__BB0_13:
	setp.lt.u32 	%p23, %r36, 2;
	@%p23 bra 	$L__BB0_28;
	add.s32 	%r90, %r3, %r84;
	add.s32 	%r61, %r1, %r84;
	add.s32 	%r89, %r61, 1;
	add.s32 	%r62, %r61, 3;
	mad.lo.s32 	%r88, %r34, %r62, %r12;
	mul.lo.s32 	%r63, %r34, %r61;
	add.s32 	%r64, %r63, %r34;
	add.s32 	%r87, %r12, %r64;
	add.s32 	%r65, %r61, 2;
	mad.lo.s32 	%r86, %r34, %r65, %r12;
	add.s32 	%r85, %r12, %r63;
$L__BB0_15:
	setp.ge.s32 	%p24, %r12, %r34;
	add.s32 	%r26, %r89, -1;
	min.s32 	%r66, %r12, %r26;
	setp.lt.s32 	%p25, %r66, 1;
	setp.ge.s32 	%p26, %r26, %r35;
	or.pred  	%p27, %p24, %p26;
	or.pred  	%p28, %p27, %p25;
	@%p28 bra 	$L__BB0_18;
	mul.wide.s32 	%rd17, %r85, 4;
	add.s64 	%rd18, %rd1, %rd17;
	ld.global.u32 	%r67, [%rd18];
	ld.global.u32 	%r68, [%rd3];
	setp.ne.s32 	%p29, %r67, %r68;
	@%p29 bra 	$L__BB0_18;
	mov.b32 	%r69, 0;
	st.global.u32 	[%rd2], %r69;
$L__BB0_18:
	setp.lt.s32 	%p31, %r12, 1;
	setp.gt.u32 	%p32, %r26, 2147483646;
	or.pred  	%p33, %p31, %p32;
	or.pred  	%p34, %p24, %p33;
	setp.ge.s32 	%p35, %r89, %r35;
	or.pred  	%p36, %p34, %p35;
	@%p36 bra 	$L__BB0_21;
	mul.wide.s32 	%rd19, %r87, 4;
	add.s64 	%rd20, %rd1, %rd19;
	ld.global.u32 	%r70, [%rd20];
	ld.global.u32 	%r71, [%rd3];
	setp.ne.s32 	%p37, %r70, %r71;
	@%p37 bra 	$L__BB0_21;
	mov.b32 	%r72, 0;
	st.global.u32 	[%rd2], %r72;
$L__BB0_21:
	add.s32 	%r73, %r89, 1;
	min.s32 	%r74, %r12, %r73;
	setp.lt.s32 	%p39, %r74, 1;
	setp.ge.s32 	%p40, %r73, %r35;
	or.pred  	%p41, %p24, %p40;
	or.pred  	%p42, %p41, %p39;
	@%p42 bra 	$L__BB0_24;
	mul.wide.s32 	%rd21, %r86, 4;
	add.s64 	%rd22, %rd1, %rd21;
	ld.global.u32 	%r75, [%rd22];
	ld.global.u32 	%r76, [%rd3];
	setp.ne.s32 	%p43, %r75, %r76;
	@%p43 bra 	$L__BB0_24;
	mov.b32 	%r77, 0;
	st.global.u32 	[%rd2], %r77;
$L__BB0_24:
	add.s32 	%r78, %r89, 2;
	min.s32 	%r79, %r12, %r78;
	setp.lt.s32 	%p45, %r79, 1;
	setp.ge.s32 	%p46, %r78, %r35;
	or.pred  	%p47, %p24, %p46;
	or.pred  	%p48, %p47, %p45;
	@%p48 bra 	$L__BB0_27;
	mul.wide.s32 	%rd23, %r88, 4;
	add.s64 	%rd24, %rd1, %rd23;
	ld.global.u32 	%r80, [%rd24];
	ld.global.u32 	%r81, [%rd3];
	setp.ne.s32 	%p49, %r80, %r81;
	@%p49 bra 	$L__BB0_27;
	mov.b32 	%r82, 0;
	st.global.u32 	[%rd2], %r82;
$L__BB0_27:
	add.s32 	%r90, %r90, 4;
	add.s32 	%r89, %r89, 4;
	add.s32 	%r88, %r88, %r10;
	add.s32 	%r87, %r87, %r10;
	add.s32 	%r86, %r86, %r10;
	add.s32 	%r85, %r85, %r10;
	setp.ne.s32 	%p50, %r90, 1;
	@%p50 bra 	$L__BB0_15;
$L__BB0_28:
	add.s32 	%r33, %r83, 1;
	setp.ne.s32 	%p51, %r83, %r36;
	mov.u32 	%r83, %r33;
	@%p51 bra 	$L__BB0_3;
$L__BB0_29:
	ret;

}


// ===== COMPILED SASS (sm_100) =====

	.target	sm_100

	.elftype	@"ET_EXEC"


//--------------------- .note.nv.tkinfo           --------------------------
	.section	.note.nv.tkinfo,"",@"SHT_NOTE"
	.sectionflags	@"SHF_NOTE_NV_TKINFO"
	.tkinfo
        /*0018*/ 	.word	0x00000002
        /*0030*/ 	.string	""
        /*0030*/ 	.string	"ptxas"
        /*0030*/ 	.string	"Cuda compilation tools, release 13.0, V13.0.88"
        /*0030*/ 	.string	"Build cuda_13.0.r13.0/compiler.36424714_0"
        /*0030*/ 	.string	"-arch sm_100 -m 64 "



//--------------------- .note.nv.cuinfo           --------------------------
	.section	.note.nv.cuinfo,"",@"SHT_NOTE"
	.sectionflags	@"SHF_NOTE_NV_CUINFO"
        /*0018*/ 	.short	0x0002
        /*001a*/ 	.short	0x0064
        /*001c*/ 	.short	0x0082
	.zero		2


//--------------------- .nv.info                  --------------------------
	.section	.nv.info,"",@"SHT_CUDA_INFO"
	.align	4


	//----- nvinfo : EIATTR_REGCOUNT
	.align		4
        /*0000*/ 	.byte	0x04, 0x2f
        /*0002*/ 	.short	(.L_1 - .L_0)
	.align		4
.L_0:
        /*0004*/ 	.word	index@(_Z17difference_filterPiS_S_iii)
        /*0008*/ 	.word	0x0000001a


	//----- nvinfo : EIATTR_FRAME_SIZE
	.align		4
.L_1:
        /*000c*/ 	.byte	0x04, 0x11
        /*000e*/ 	.short	(.L_3 - .L_2)
	.align		4
.L_2:
        /*0010*/ 	.word	index@(_Z17difference_filterPiS_S_iii)
        /*0014*/ 	.word	0x00000000


	//----- nvinfo : EIATTR_MIN_STACK_SIZE
	.align		4
.L_3:
        /*0018*/ 	.byte	0x04, 0x12
        /*001a*/ 	.short	(.L_5 - .L_4)
	.align		4
.L_4:
        /*001c*/ 	.word	index@(_Z17difference_filterPiS_S_iii)
        /*0020*/ 	.word	0x00000000
.L_5:


//--------------------- .nv.compat                --------------------------
	.section	.nv.compat,"",@"SHT_CUDA_COMPAT_INFO"
	.align	4
        /*0000*/ 	.byte	0x02, 0x09, 0x00, 0x00, 0x02, 0x02, 0x01, 0x00, 0x02, 0x05, 0x05, 0x00, 0x03, 0x07, 0x01, 0x01
        /*0010*/ 	.byte	0x02, 0x03, 0x00, 0x00, 0x02, 0x06, 0x01, 0x00, 0x04, 0x0b, 0x08, 0x00, 0x09, 0x00, 0x00, 0x00
        /*0020*/ 	.byte	0x00, 0x00, 0x00, 0x00


//--------------------- .nv.info._Z17difference_filterPiS_S_iii --------------------------
	.section	.nv.info._Z17difference_filterPiS_S_iii,"",@"SHT_CUDA_INFO"
	.sectionflags	@""
	.align	4


	//----- nvinfo : EIATTR_CUDA_API_VERSION
	.align		4
        /*0000*/ 	.byte	0x04, 0x37
        /*0002*/ 	.short	(.L_7 - .L_6)
.L_6:
        /*0004*/ 	.word	0x00000082


	//----- nvinfo : EIATTR_KPARAM_INFO
	.align		4
.L_7:
        /*0008*/ 	.byte	0x04, 0x17
        /*000a*/ 	.short	(.L_9 - .L_8)
.L_8:
        /*000c*/ 	.word	0x00000000
        /*0010*/ 	.short	0x0005
        /*0012*/ 	.short	0x0020
        /*0014*/ 	.byte	0x00, 0xf0, 0x11, 0x00


	//----- nvinfo : EIATTR_KPARAM_INFO
	.align		4
.L_9:
        /*0018*/ 	.byte	0x04, 0x17
        /*001a*/ 	.short	(.L_11 - .L_10)
.L_10:
        /*001c*/ 	.word	0x00000000
        /*0020*/ 	.short	0x0004
        /*0022*/ 	.short	0x001c
        /*0024*/ 	.byte	0x00, 0xf0, 0x11, 0x00


	//----- nvinfo : EIATTR_KPARAM_INFO
	.align		4
.L_11:
        /*0028*/ 	.byte	0x04, 0x17
        /*002a*/ 	.short	(.L_13 - .L_12)
.L_12:
        /*002c*/ 	.word	0x00000000
        /*0030*/ 	.short	0x0003
        /*0032*/ 	.short	0x0018
        /*0034*/ 	.byte	0x00, 0xf0, 0x11, 0x00


	//----- nvinfo : EIATTR_KPARAM_INFO
	.align		4
.L_13:
        /*0038*/ 	.byte	0x04, 0x17
        /*003a*/ 	.short	(.L_15 - .L_14)
.L_14:
        /*003c*/ 	.word	0x00000000
        /*0040*/ 	.short	0x0002
        /*0042*/ 	.short	0x0010
        /*0044*/ 	.byte	0x00, 0xf5, 0x21, 0x00


	//----- nvinfo : EIATTR_KPARAM_INFO
	.align		4
.L_15:
        /*0048*/ 	.byte	0x04, 0x17
        /*004a*/ 	.short	(.L_17 - .L_16)
.L_16:
        /*004c*/ 	.word	0x00000000
        /*0050*/ 	.short	0x0001
        /*0052*/ 	.short	0x0008
        /*0054*/ 	.byte	0x00, 0xf5, 0x21, 0x00


	//----- nvinfo : EIATTR_KPARAM_INFO
	.align		4
.L_17:
        /*0058*/ 	.byte	0x04, 0x17
        /*005a*/ 	.short	(.L_19 - .L_18)
.L_18:
        /*005c*/ 	.word	0x00000000
        /*0060*/ 	.short	0x0000
        /*0062*/ 	.short	0x0000
        /*0064*/ 	.byte	0x00, 0xf5, 0x21, 0x00


	//----- nvinfo : EIATTR_SPARSE_MMA_MASK
	.align		4
.L_19:
        /*0068*/ 	.byte	0x03, 0x50
        /*006a*/ 	.short	0x0000


	//----- nvinfo : EIATTR_MAXREG_COUNT
	.align		4
        /*006c*/ 	.byte	0x03, 0x1b
        /*006e*/ 	.short	0x00ff


	//----- nvinfo : EIATTR_MERCURY_ISA_VERSION
	.align		4
        /*0070*/ 	.byte	0x03, 0x5f
        /*0072*/ 	.short	0x0101


	//----- nvinfo : EIATTR_VRC_CTA_INIT_COUNT
	.align		4
        /*0074*/ 	.byte	0x02, 0x4a
	.zero		1
	.zero		1


	//----- nvinfo : EIATTR_EXIT_INSTR_OFFSETS
	.align		4
        /*0078*/ 	.byte	0x04, 0x1c
        /*007a*/ 	.short	(.L_21 - .L_20)


	//   ....[0]....
.L_20:
        /*007c*/ 	.word	0x00000100


	//   ....[1]....
        /*0080*/ 	.word	0x00000150


	//   ....[2]....
        /*0084*/ 	.word	0x000009f0


	//----- nvinfo : EIATTR_CRS_STACK_SIZE
	.align		4
.L_21:
        /*0088*/ 	.byte	0x04, 0x1e
        /*008a*/ 	.short	(.L_23 - .L_22)
.L_22:
        /*008c*/ 	.word	0x00000000


	//----- nvinfo : EIATTR_CBANK_PARAM_SIZE
	.align		4
.L_23:
        /*0090*/ 	.byte	0x03, 0x19
        /*0092*/ 	.short	0x0024


	//----- nvinfo : EIATTR_PARAM_CBANK
	.align		4
        /*0094*/ 	.byte	0x04, 0x0a
        /*0096*/ 	.short	(.L_25 - .L_24)
	.align		4
.L_24:
        /*0098*/ 	.word	index@(.nv.constant0._Z17difference_filterPiS_S_iii)
        /*009c*/ 	.short	0x0380
        /*009e*/ 	.short	0x0024


	//----- nvinfo : EIATTR_SW_WAR
	.align		4
.L_25:
        /*00a0*/ 	.byte	0x04, 0x36
        /*00a2*/ 	.short	(.L_27 - .L_26)
.L_26:
        /*00a4*/ 	.word	0x00000008
.L_27:


//--------------------- .nv.callgraph             --------------------------
	.section	.nv.callgraph,"",@"SHT_CUDA_CALLGRAPH"
	.align	4
	.sectionentsize	8
	.align		4
        /*0000*/ 	.word	0x00000000
	.align		4
        /*0004*/ 	.word	0xffffffff
	.align		4
        /*0008*/ 	.word	0x00000000
	.align		4
        /*000c*/ 	.word	0xfffffffe
	.align		4
        /*0010*/ 	.word	0x00000000
	.align		4
        /*0014*/ 	.word	0xfffffffd
	.align		4
        /*0018*/ 	.word	0x00000000
	.align		4
        /*001c*/ 	.word	0xfffffffc


//--------------------- .text._Z17difference_filterPiS_S_iii --------------------------
	.section	.text._Z17difference_filterPiS_S_iii,"ax",@progbits
	.align	128
        .global         _Z17difference_filterPiS_S_iii
        .type           _Z17difference_filterPiS_S_iii,@function
        .size           _Z17difference_filterPiS_S_iii,(.L_x_18 - _Z17difference_filterPiS_S_iii)
        .other          _Z17difference_filterPiS_S_iii,@"STO_CUDA_ENTRY STV_DEFAULT"
_Z17difference_filterPiS_S_iii:
.text._Z17difference_filterPiS_S_iii:
[----:B------:R-:W-:Y:S01]  /*0000*/  LDC R1, c[0x0][0x37c] ;  /* 0x0000df00ff017b82 */ /* 0x000fe20000000800 */
[----:B------:R-:W0:Y:S07]  /*0010*/  S2R R0, SR_TID.X ;  /* 0x0000000000007919 */ /* 0x000e2e0000002100 */
[----:B------:R-:W0:Y:S01]  /*0020*/  S2UR UR14, SR_CTAID.X ;  /* 0x00000000000e79c3 */ /* 0x000e220000002500 */
[----:B------:R-:W1:Y:S07]  /*0030*/  LDCU.64 UR12, c[0x0][0x358] ;  /* 0x00006b00ff0c77ac */ /* 0x000e6e0008000a00 */
[----:B------:R-:W0:Y:S08]  /*0040*/  LDC R9, c[0x0][0x360] ;  /* 0x0000d800ff097b82 */ /* 0x000e300000000800 */
[----:B------:R-:W2:Y:S08]  /*0050*/  LDC.64 R2, c[0x0][0x380] ;  /* 0x0000e000ff027b82 */ /* 0x000eb00000000a00 */
[----:B------:R-:W3:Y:S08]  /*0060*/  LDC.64 R6, c[0x0][0x388] ;  /* 0x0000e200ff067b82 */ /* 0x000ef00000000a00 */
[----:B------:R-:W4:Y:S01]  /*0070*/  LDC.64 R4, c[0x0][0x390] ;  /* 0x0000e400ff047b82 */ /* 0x000f220000000a00 */
[----:B0-----:R-:W-:-:S04]  /*0080*/  IMAD R9, R9, UR14, R0 ;  /* 0x0000000e09097c24 */ /* 0x001fc8000f8e0200 */
[----:B--2---:R-:W-:-:S05]  /*0090*/  IMAD.WIDE R2, R9, 0x4, R2 ;  /* 0x0000000409027825 */ /* 0x004fca00078e0202 */
[----:B-1----:R0:W-:Y:S01]  /*00a0*/  STG.E desc[UR12][R2.64], RZ ;  /* 0x000000ff02007986 */ /* 0x0021e2000c10190c */
[----:B---3--:R-:W-:-:S06]  /*00b0*/  IMAD.WIDE R6, R9, 0x4, R6 ;  /* 0x0000000409067825 */ /* 0x008fcc00078e0206 */
[----:B------:R-:W2:Y:S01]  /*00c0*/  LDG.E R6, desc[UR12][R6.64] ;  /* 0x0000000c06067981 */ /* 0x000ea2000c1e1900 */
[----:B----4-:R-:W-:-:S05]  /*00d0*/  IMAD.WIDE R4, R9, 0x4, R4 ;  /* 0x0000000409047825 */ /* 0x010fca00078e0204 */
[----:B------:R-:W2:Y:S02]  /*00e0*/  LDG.E R9, desc[UR12][R4.64] ;  /* 0x0000000c04097981 */ /* 0x000ea4000c1e1900 */
[----:B--2---:R-:W-:-:S13]  /*00f0*/  ISETP.NE.AND P0, PT, R6, R9, PT ;  /* 0x000000090600720c */ /* 0x004fda0003f05270 */
[----:B0-----:R-:W-:Y:S05]  /*0100*/  @!P0 EXIT ;  /* 0x000000000000894d */ /* 0x001fea0003800000 */
[----:B------:R-:W0:Y:S01]  /*0110*/  LDCU UR5, c[0x0][0x3a0] ;  /* 0x00007400ff0577ac */ /* 0x000e220008000800 */
[----:B------:R-:W-:-:S05]  /*0120*/  IMAD.MOV.U32 R7, RZ, RZ, 0x1 ;  /* 0x00000001ff077424 */ /* 0x000fca00078e00ff */
[----:B------:R1:W-:Y:S01]  /*0130*/  STG.E desc[UR12][R2.64], R7 ;  /* 0x0000000702007986 */ /* 0x0003e2000c10190c */
[----:B0-----:R-:W-:-:S13]  /*0140*/  ISETP.LE.AND P0, PT, RZ, UR5, PT ;  /* 0x00000005ff007c0c */ /* 0x001fda000bf03270 */
[----:B-1----:R-:W-:Y:S05]  /*0150*/  @!P0 EXIT ;  /* 0x000000000000894d */ /* 0x002fea0003800000 */
[----:B------:R-:W0:Y:S01]  /*0160*/  LDCU UR4, c[0x0][0x398] ;  /* 0x00007300ff0477ac */ /* 0x000e220008000800 */
[----:B------:R-:W-:Y:S02]  /*0170*/  UIADD3 UR7, UPT, UPT, UR14, -UR5, URZ ;  /* 0x800000050e077290 */ /* 0x000fe4000fffe0ff */
[----:B------:R-:W-:Y:S02]  /*0180*/  UIADD3 UR9, UPT, UPT, -UR5, 0x1, URZ ;  /* 0x0000000105097890 */ /* 0x000fe4000fffe1ff */
[----:B------:R-:W-:Y:S02]  /*0190*/  UIADD3 UR6, UPT, UPT, -UR5, URZ, URZ ;  /* 0x000000ff05067290 */ /* 0x000fe4000fffe1ff */
[----:B------:R-:W-:Y:S02]  /*01a0*/  UIADD3 UR5, UPT, UPT, -UR5, 0x3, URZ ;  /* 0x0000000305057890 */ /* 0x000fe4000fffe1ff */
[----:B------:R-:W-:Y:S02]  /*01b0*/  UIADD3 UR10, UPT, UPT, UR9, UR14, URZ ;  /* 0x0000000e090a7290 */ /* 0x000fe4000fffe0ff */
[----:B0-----:R-:W-:-:S04]  /*01c0*/  UIMAD UR8, UR7, UR4, URZ ;  /* 0x00000004070872a4 */ /* 0x001fc8000f8e02ff */
[----:B------:R-:W-:-:S12]  /*01d0*/  ULEA UR4, UR4, UR8, 0x1 ;  /* 0x0000000804047291 */ /* 0x000fd8000f8e08ff */
.L_x_16:
[----:B0-----:R-:W0:Y:S01]  /*01e0*/  LDC.64 R10, c[0x0][0x398] ;  /* 0x0000e600ff0a7b82 */ /* 0x001e220000000a00 */
[----:B------:R-:W-:Y:S01]  /*01f0*/  VIADD R9, R0, UR6 ;  /* 0x0000000600097c36 */ /* 0x000fe20008000000 */
[----:B-1----:R-:W1:Y:S01]  /*0200*/  LDCU UR15, c[0x0][0x3a0] ;  /* 0x00007400ff0f77ac */ /* 0x002e620008000800 */
[----:B------:R-:W-:Y:S03]  /*0210*/  BSSY.RECONVERGENT B0, `(.L_x_0) ;  /* 0x000000e000007945 */ /* 0x000fe60003800200 */
[----:B------:R-:W-:Y:S01]  /*0220*/  VIMNMX R6, PT, PT, R9, UR7, PT ;  /* 0x0000000709067c48 */ /* 0x000fe2000bfe0100 */
[----:B-1----:R-:W-:Y:S01]  /*0230*/  UISETP.NE.AND UP0, UPT, UR6, UR15, UPT ;  /* 0x0000000f0600728c */ /* 0x002fe2000bf05270 */
[----:B0-----:R-:W-:-:S04]  /*0240*/  ISETP.LE.AND P0, PT, R11, UR7, PT ;  /* 0x000000070b007c0c */ /* 0x001fc8000bf03270 */
[----:B------:R-:W-:-:S04]  /*0250*/  ISETP.GE.OR P0, PT, R9, R10, P0 ;  /* 0x0000000a0900720c */ /* 0x000fc80000706670 */
[----:B------:R-:W-:-:S13]  /*0260*/  ISETP.LT.OR P0, PT, R6, 0x1, P0 ;  /* 0x000000010600780c */ /* 0x000fda0000701670 */
[----:B--234-:R-:W-:Y:S05]  /*0270*/  @P0 BRA `(.L_x_1) ;  /* 0x00000000001c0947 */ /* 0x01cfea0003800000 */
[----:B------:R-:W0:Y:S01]  /*0280*/  LDC.64 R6, c[0x0][0x388] ;  /* 0x0000e200ff067b82 */ /* 0x000e220000000a00 */
[----:B------:R-:W-:-:S04]  /*0290*/  VIADD R13, R9, UR8 ;  /* 0x00000008090d7c36 */ /* 0x000fc80008000000 */
[----:B0-----:R-:W-:Y:S02]  /*02a0*/  IMAD.WIDE R6, R13, 0x4, R6 ;  /* 0x000000040d067825 */ /* 0x001fe400078e0206 */
[----:B------:R-:W2:Y:S04]  /*02b0*/  LDG.E R13, desc[UR12][R4.64] ;  /* 0x0000000c040d7981 */ /* 0x000ea8000c1e1900 */
[----:B------:R-:W2:Y:S02]  /*02c0*/  LDG.E R6, desc[UR12][R6.64] ;  /* 0x0000000c06067981 */ /* 0x000ea4000c1e1900 */
[----:B--2---:R-:W-:-:S13]  /*02d0*/  ISETP.NE.AND P0, PT, R6, R13, PT ;  /* 0x0000000d0600720c */ /* 0x004fda0003f05270 */
[----:B------:R0:W-:Y:S02]  /*02e0*/  @!P0 STG.E desc[UR12][R2.64], RZ ;  /* 0x000000ff02008986 */ /* 0x0001e4000c10190c */
.L_x_1:
[----:B------:R-:W-:Y:S05]  /*02f0*/  BSYNC.RECONVERGENT B0 ;  /* 0x0000000000007941 */ /* 0x000fea0003800200 */
.L_x_0:
[----:B------:R-:W-:Y:S01]  /*0300*/  ULOP3.LUT UR11, UR15, 0x1, URZ, 0xc0, !UPT ;  /* 0x000000010f0b7892 */ /* 0x000fe2000f8ec0ff */
[----:B------:R-:W-:Y:S01]  /*0310*/  IMAD.U32 R12, RZ, RZ, UR9 ;  /* 0x00000009ff0c7e24 */ /* 0x000fe2000f8e00ff */
[----:B------:R-:W-:Y:S02]  /*0320*/  UIADD3 UR6, UPT, UPT, UR6, 0x1, URZ ;  /* 0x0000000106067890 */ /* 0x000fe4000fffe0ff */
[----:B------:R-:W-:-:S09]  /*0330*/  UISETP.NE.U32.AND UP1, UPT, UR11, 0x1, UPT ;  /* 0x000000010b00788c */ /* 0x000fd2000bf25070 */
[----:B------:R-:W-:Y:S05]  /*0340*/  BRA.U UP1, `(.L_x_2) ;  /* 0x00000001017c7547 */ /* 0x000fea000b800000 */
[----:B------:R-:W-:Y:S01]  /*0350*/  ISETP.LE.AND P0, PT, R11, UR10, PT ;  /* 0x0000000a0b007c0c */ /* 0x000fe2000bf03270 */
[----:B------:R-:W-:Y:S01]  /*0360*/  BSSY.RECONVERGENT B0, `(.L_x_3) ;  /* 0x000000c000007945 */ /* 0x000fe20003800200 */
[C---:B------:R-:W-:Y:S02]  /*0370*/  VIMNMX R6, PT, PT, R9.reuse, UR10, PT ;  /* 0x0000000a09067c48 */ /* 0x040fe4000bfe0100 */
[----:B------:R-:W-:-:S04]  /*0380*/  ISETP.GE.OR P0, PT, R9, R10, P0 ;  /* 0x0000000a0900720c */ /* 0x000fc80000706670 */
[----:B------:R-:W-:-:S13]  /*0390*/  ISETP.LT.OR P0, PT, R6, 0x1, P0 ;  /* 0x000000010600780c */ /* 0x000fda0000701670 */
[----:B------:R-:W-:Y:S05]  /*03a0*/  @P0 BRA `(.L_x_4) ;  /* 0x00000000001c0947 */ /* 0x000fea0003800000 */
[----:B------:R-:W1:Y:S01]  /*03b0*/  LDC.64 R6, c[0x0][0x388] ;  /* 0x0000e200ff067b82 */ /* 0x000e620000000a00 */
[----:B------:R-:W-:-:S04]  /*03c0*/  IMAD R13, R10, UR10, R9 ;  /* 0x0000000a0a0d7c24 */ /* 0x000fc8000f8e0209 */
[----:B-1----:R-:W-:Y:S02]  /*03d0*/  IMAD.WIDE R6, R13, 0x4, R6 ;  /* 0x000000040d067825 */ /* 0x002fe400078e0206 */
[----:B------:R-:W2:Y:S04]  /*03e0*/  LDG.E R13, desc[UR12][R4.64] ;  /* 0x0000000c040d7981 */ /* 0x000ea8000c1e1900 */
[----:B------:R-:W2:Y:S02]  /*03f0*/  LDG.E R6, desc[UR12][R6.64] ;  /* 0x0000000c06067981 */ /* 0x000ea4000c1e1900 */
[----:B--2---:R-:W-:-:S13]  /*0400*/  ISETP.NE.AND P0, PT, R6, R13, PT ;  /* 0x0000000d0600720c */ /* 0x004fda0003f05270 */
[----:B------:R1:W-:Y:S02]  /*0410*/  @!P0 STG.E desc[UR12][R2.64], RZ ;  /* 0x000000ff02008986 */ /* 0x0003e4000c10190c */
.L_x_4:
[----:B------:R-:W-:Y:S05]  /*0420*/  BSYNC.RECONVERGENT B0 ;  /* 0x0000000000007941 */ /* 0x000fea0003800200 */
.L_x_3:
[----:B------:R-:W-:Y:S01]  /*0430*/  UIADD3 UR11, UPT, UPT, UR7, 0x2, URZ ;  /* 0x00000002070b7890 */ /* 0x000fe2000fffe0ff */
[----:B------:R-:W-:Y:S01]  /*0440*/  BSSY.RECONVERGENT B0, `(.L_x_2) ;  /* 0x000000f000007945 */ /* 0x000fe20003800200 */
[----:B------:R-:W-:-:S04]  /*0450*/  IMAD.U32 R12, RZ, RZ, UR5 ;  /* 0x00000005ff0c7e24 */ /* 0x000fc8000f8e00ff */
[----:B------:R-:W-:Y:S02]  /*0460*/  ISETP.LE.AND P0, PT, R11, UR11, PT ;  /* 0x0000000b0b007c0c */ /* 0x000fe4000bf03270 */
[C---:B------:R-:W-:Y:S02]  /*0470*/  VIMNMX R6, PT, PT, R9.reuse, UR11, PT ;  /* 0x0000000b09067c48 */ /* 0x040fe4000bfe0100 */
[----:B------:R-:W-:-:S04]  /*0480*/  ISETP.GE.OR P0, PT, R9, R10, P0 ;  /* 0x0000000a0900720c */ /* 0x000fc80000706670 */
[----:B------:R-:W-:-:S13]  /*0490*/  ISETP.LT.OR P0, PT, R6, 0x1, P0 ;  /* 0x000000010600780c */ /* 0x000fda0000701670 */
[----:B------:R-:W-:Y:S05]  /*04a0*/  @P0 BRA `(.L_x_5) ;  /* 0x0000000000200947 */ /* 0x000fea0003800000 */
[----:B------:R-:W2:Y:S01]  /*04b0*/  LDC.64 R6, c[0x0][0x388] ;  /* 0x0000e200ff067b82 */ /* 0x000ea20000000a00 */
[----:B------:R-:W-:-:S04]  /*04c0*/  VIADD R11, R9, UR4 ;  /* 0x00000004090b7c36 */ /* 0x000fc80008000000 */
[----:B--2---:R-:W-:Y:S02]  /*04d0*/  IMAD.WIDE R6, R11, 0x4, R6 ;  /* 0x000000040b067825 */ /* 0x004fe400078e0206 */
[----:B------:R-:W2:Y:S04]  /*04e0*/  LDG.E R11, desc[UR12][R4.64] ;  /* 0x0000000c040b7981 */ /* 0x000ea8000c1e1900 */
[----:B------:R-:W2:Y:S01]  /*04f0*/  LDG.E R6, desc[UR12][R6.64] ;  /* 0x0000000c06067981 */ /* 0x000ea2000c1e1900 */
[----:B------:R-:W-:Y:S01]  /*0500*/  IMAD.U32 R12, RZ, RZ, UR5 ;  /* 0x00000005ff0c7e24 */ /* 0x000fe2000f8e00ff */
[----:B--2---:R-:W-:-:S13]  /*0510*/  ISETP.NE.AND P0, PT, R6, R11, PT ;  /* 0x0000000b0600720c */ /* 0x004fda0003f05270 */
[----:B------:R2:W-:Y:S02]  /*0520*/  @!P0 STG.E desc[UR12][R2.64], RZ ;  /* 0x000000ff02008986 */ /* 0x0005e4000c10190c */
.L_x_5:
[----:B------:R-:W-:Y:S05]  /*0530*/  BSYNC.RECONVERGENT B0 ;  /* 0x0000000000007941 */ /* 0x000fea0003800200 */
.L_x_2:
[----:B------:R-:W-:-:S09]  /*0540*/  UISETP.GE.U32.AND UP1, UPT, UR15, 0x2, UPT ;  /* 0x000000020f00788c */ /* 0x000fd2000bf26070 */
[----:B------:R-:W-:Y:S05]  /*0550*/  BRA.U !UP1, `(.L_x_6) ;  /* 0x0000000509207547 */ /* 0x000fea000b800000 */
[----:B------:R-:W3:Y:S01]  /*0560*/  LDC R8, c[0x0][0x398] ;  /* 0x0000e600ff087b82 */ /* 0x000ee20000000800 */
[----:B------:R-:W-:Y:S01]  /*0570*/  VIADD R19, R12, UR14 ;  /* 0x0000000e0c137c36 */ /* 0x000fe20008000000 */
[-C--:B------:R-:W-:Y:S01]  /*0580*/  ISETP.GE.AND P4, PT, R9, R10.reuse, PT ;  /* 0x0000000a0900720c */ /* 0x080fe20003f86270 */
[----:B------:R-:W-:Y:S02]  /*0590*/  BSSY.RECONVERGENT B0, `(.L_x_6) ;  /* 0x0000044000007945 */ /* 0x000fe40003800200 */
[C---:B------:R-:W-:Y:S02]  /*05a0*/  VIADD R13, R19.reuse, 0x3 ;  /* 0x00000003130d7836 */ /* 0x040fe40000000000 */
[C---:B------:R-:W-:Y:S01]  /*05b0*/  VIADD R15, R19.reuse, 0x2 ;  /* 0x00000002130f7836 */ /* 0x040fe20000000000 */
[----:B------:R-:W4:Y:S01]  /*05c0*/  LDC R11, c[0x0][0x39c] ;  /* 0x0000e700ff0b7b82 */ /* 0x000f220000000800 */
[-C--:B------:R-:W-:Y:S02]  /*05d0*/  IMAD R14, R19, R10.reuse, R10 ;  /* 0x0000000a130e7224 */ /* 0x080fe400078e020a */
[----:B------:R-:W-:-:S02]  /*05e0*/  IMAD R13, R13, R10, R9 ;  /* 0x0000000a0d0d7224 */ /* 0x000fc400078e0209 */
[-CC-:B------:R-:W-:Y:S02]  /*05f0*/  IMAD R15, R15, R10.reuse, R9.reuse ;  /* 0x0000000a0f0f7224 */ /* 0x180fe400078e0209 */
[C---:B------:R-:W-:Y:S01]  /*0600*/  IMAD R17, R19.reuse, R10, R9 ;  /* 0x0000000a13117224 */ /* 0x040fe200078e0209 */
[----:B------:R-:W0:Y:S01]  /*0610*/  LDC.64 R6, c[0x0][0x388] ;  /* 0x0000e200ff067b82 */ /* 0x000e220000000a00 */
[----:B------:R-:W-:Y:S01]  /*0620*/  VIADD R10, R12, -UR15 ;  /* 0x8000000f0c0a7c36 */ /* 0x000fe20008000000 */
[----:B------:R-:W-:Y:S01]  /*0630*/  IADD3 R12, PT, PT, R19, 0x1, RZ ;  /* 0x00000001130c7810 */ /* 0x000fe20007ffe0ff */
[----:B------:R-:W-:-:S07]  /*0640*/  IMAD.IADD R21, R9, 0x1, R14 ;  /* 0x0000000109157824 */ /* 0x000fce00078e020e */
.L_x_15:
[C---:B------:R-:W-:Y:S01]  /*0650*/  VIADD R14, R12.reuse, 0xffffffff ;  /* 0xffffffff0c0e7836 */ /* 0x040fe20000000000 */
[----:B------:R-:W-:Y:S01]  /*0660*/  BSSY.RECONVERGENT B1, `(.L_x_7) ;  /* 0x0000016000017945 */ /* 0x000fe20003800200 */
[C---:B------:R-:W-:Y:S02]  /*0670*/  VIADD R16, R12.reuse, 0x1 ;  /* 0x000000010c107836 */ /* 0x040fe40000000000 */
[----:B------:R-:W-:Y:S01]  /*0680*/  VIADD R18, R12, 0x2 ;  /* 0x000000020c127836 */ /* 0x000fe20000000000 */
[C---:B------:R-:W-:Y:S02]  /*0690*/  ISETP.GT.U32.AND P0, PT, R14.reuse, 0x7ffffffe, PT ;  /* 0x7ffffffe0e00780c */ /* 0x040fe40003f04070 */
[----:B----4-:R-:W-:Y:S02]  /*06a0*/  ISETP.GE.OR P2, PT, R14, R11, P4 ;  /* 0x0000000b0e00720c */ /* 0x010fe40002746670 */
[C---:B------:R-:W-:Y:S02]  /*06b0*/  VIMNMX R14, PT, PT, R9.reuse, R14, PT ;  /* 0x0000000e090e7248 */ /* 0x040fe40003fe0100 */
[----:B------:R-:W-:-:S02]  /*06c0*/  ISETP.LT.OR P1, PT, R9, 0x1, P0 ;  /* 0x000000010900780c */ /* 0x000fc40000721670 */
[----:B------:R-:W-:Y:S02]  /*06d0*/  ISETP.LT.OR P2, PT, R14, 0x1, P2 ;  /* 0x000000010e00780c */ /* 0x000fe40001741670 */
[-C--:B------:R-:W-:Y:S02]  /*06e0*/  ISETP.GE.OR P3, PT, R16, R11.reuse, P4 ;  /* 0x0000000b1000720c */ /* 0x080fe40002766670 */
[----:B------:R-:W-:Y:S02]  /*06f0*/  ISETP.GE.OR P0, PT, R18, R11, P4 ;  /* 0x0000000b1200720c */ /* 0x000fe40002706670 */
[C---:B------:R-:W-:Y:S02]  /*0700*/  VIMNMX R16, PT, PT, R9.reuse, R16, PT ;  /* 0x0000001009107248 */ /* 0x040fe40003fe0100 */
[C---:B------:R-:W-:Y:S02]  /*0710*/  VIMNMX R18, PT, PT, R9.reuse, R18, PT ;  /* 0x0000001209127248 */ /* 0x040fe40003fe0100 */
[----:B---3--:R-:W-:-:S02]  /*0720*/  ISETP.GE.OR P1, PT, R9, R8, P1 ;  /* 0x000000080900720c */ /* 0x008fc40000f26670 */
[----:B------:R-:W-:Y:S02]  /*0730*/  ISETP.LT.OR P3, PT, R16, 0x1, P3 ;  /* 0x000000011000780c */ /* 0x000fe40001f61670 */
[----:B------:R-:W-:Y:S02]  /*0740*/  ISETP.LT.OR P0, PT, R18, 0x1, P0 ;  /* 0x000000011200780c */ /* 0x000fe40000701670 */
[----:B------:R-:W-:Y:S01]  /*0750*/  ISETP.GE.OR P1, PT, R12, R11, P1 ;  /* 0x0000000b0c00720c */ /* 0x000fe20000f26670 */
[----:B------:R-:W-:-:S12]  /*0760*/  @P2 BRA `(.L_x_8) ;  /* 0x0000000000142947 */ /* 0x000fd80003800000 */
[----:B0-----:R-:W-:Y:S01]  /*0770*/  IMAD.WIDE R18, R17, 0x4, R6 ;  /* 0x0000000411127825 */ /* 0x001fe200078e0206 */
[----:B------:R-:W3:Y:S05]  /*0780*/  LDG.E R23, desc[UR12][R4.64] ;  /* 0x0000000c04177981 */ /* 0x000eea000c1e1900 */
[----:B------:R-:W3:Y:S02]  /*0790*/  LDG.E R18, desc[UR12][R18.64] ;  /* 0x0000000c12127981 */ /* 0x000ee4000c1e1900 */
[----:B---3--:R-:W-:-:S13]  /*07a0*/  ISETP.NE.AND P2, PT, R18, R23, PT ;  /* 0x000000171200720c */ /* 0x008fda0003f45270 */
[----:B------:R3:W-:Y:S02]  /*07b0*/  @!P2 STG.E desc[UR12][R2.64], RZ ;  /* 0x000000ff0200a986 */ /* 0x0007e4000c10190c */
.L_x_8:
[----:B------:R-:W-:Y:S05]  /*07c0*/  BSYNC.RECONVERGENT B1 ;  /* 0x0000000000017941 */ /* 0x000fea0003800200 */
.L_x_7:
[----:B------:R-:W-:Y:S04]  /*07d0*/  BSSY.RECONVERGENT B1, `(.L_x_9) ;  /* 0x0000007000017945 */ /* 0x000fe80003800200 */
[----:B------:R-:W-:Y:S05]  /*07e0*/  @P1 BRA `(.L_x_10) ;  /* 0x0000000000141947 */ /* 0x000fea0003800000 */
[----:B0-----:R-:W-:Y:S01]  /*07f0*/  IMAD.WIDE R18, R21, 0x4, R6 ;  /* 0x0000000415127825 */ /* 0x001fe200078e0206 */
[----:B------:R-:W4:Y:S05]  /*0800*/  LDG.E R23, desc[UR12][R4.64] ;  /* 0x0000000c04177981 */ /* 0x000f2a000c1e1900 */
[----:B------:R-:W4:Y:S02]  /*0810*/  LDG.E R18, desc[UR12][R18.64] ;  /* 0x0000000c12127981 */ /* 0x000f24000c1e1900 */
[----:B----4-:R-:W-:-:S13]  /*0820*/  ISETP.NE.AND P1, PT, R18, R23, PT ;  /* 0x000000171200720c */ /* 0x010fda0003f25270 */
[----:B------:R4:W-:Y:S02]  /*0830*/  @!P1 STG.E desc[UR12][R2.64], RZ ;  /* 0x000000ff02009986 */ /* 0x0009e4000c10190c */
.L_x_10:
[----:B------:R-:W-:Y:S05]  /*0840*/  BSYNC.RECONVERGENT B1 ;  /* 0x0000000000017941 */ /* 0x000fea0003800200 */
.L_x_9:
[----:B------:R-:W-:Y:S04]  /*0850*/  BSSY.RECONVERGENT B1, `(.L_x_11) ;  /* 0x0000007000017945 */ /* 0x000fe80003800200 */
[----:B------:R-:W-:Y:S05]  /*0860*/  @P3 BRA `(.L_x_12) ;  /* 0x0000000000143947 */ /* 0x000fea0003800000 */
[----:B0-----:R-:W-:Y:S01]  /*0870*/  IMAD.WIDE R18, R15, 0x4, R6 ;  /* 0x000000040f127825 */ /* 0x001fe200078e0206 */
[----:B------:R-:W5:Y:S05]  /*0880*/  LDG.E R23, desc[UR12][R4.64] ;  /* 0x0000000c04177981 */ /* 0x000f6a000c1e1900 */
[----:B------:R-:W5:Y:S02]  /*0890*/  LDG.E R18, desc[UR12][R18.64] ;  /* 0x0000000c12127981 */ /* 0x000f64000c1e1900 */
[----:B-----5:R-:W-:-:S13]  /*08a0*/  ISETP.NE.AND P1, PT, R18, R23, PT ;  /* 0x000000171200720c */ /* 0x020fda0003f25270 */
[----:B------:R0:W-:Y:S02]  /*08b0*/  @!P1 STG.E desc[UR12][R2.64], RZ ;  /* 0x000000ff02009986 */ /* 0x0001e4000c10190c */
.L_x_12:
[----:B------:R-:W-:Y:S05]  /*08c0*/  BSYNC.RECONVERGENT B1 ;  /* 0x0000000000017941 */ /* 0x000fea0003800200 */
.L_x_11:
[----:B------:R-:W-:Y:S04]  /*08d0*/  BSSY.RECONVERGENT B1, `(.L_x_13) ;  /* 0x0000007000017945 */ /* 0x000fe80003800200 */
[----:B------:R-:W-:Y:S05]  /*08e0*/  @P0 BRA `(.L_x_14) ;  /* 0x0000000000140947 */ /* 0x000fea0003800000 */
[----:B0-----:R-:W-:Y:S01]  /*08f0*/  IMAD.WIDE R18, R13, 0x4, R6 ;  /* 0x000000040d127825 */ /* 0x001fe200078e0206 */
[----:B------:R-:W5:Y:S05]  /*0900*/  LDG.E R23, desc[UR12][R4.64] ;  /* 0x0000000c04177981 */ /* 0x000f6a000c1e1900 */
[----:B------:R-:W5:Y:S02]  /*0910*/  LDG.E R18, desc[UR12][R18.64] ;  /* 0x0000000c12127981 */ /* 0x000f64000c1e1900 */
[----:B-----5:R-:W-:-:S13]  /*0920*/  ISETP.NE.AND P0, PT, R18, R23, PT ;  /* 0x000000171200720c */ /* 0x020fda0003f05270 */
[----:B------:R0:W-:Y:S02]  /*0930*/  @!P0 STG.E desc[UR12][R2.64], RZ ;  /* 0x000000ff02008986 */ /* 0x0001e4000c10190c */
.L_x_14:
[----:B------:R-:W-:Y:S05]  /*0940*/  BSYNC.RECONVERGENT B1 ;  /* 0x0000000000017941 */ /* 0x000fea0003800200 */
.L_x_13:
[----:B------:R-:W-:Y:S01]  /*0950*/  VIADD R10, R10, 0x4 ;  /* 0x000000040a0a7836 */ /* 0x000fe20000000000 */
[----:B------:R-:W-:Y:S01]  /*0960*/  IADD3 R12, PT, PT, R12, 0x4, RZ ;  /* 0x000000040c0c7810 */ /* 0x000fe20007ffe0ff */
[C---:B------:R-:W-:Y:S02]  /*0970*/  IMAD R13, R8.reuse, 0x4, R13 ;  /* 0x00000004080d7824 */ /* 0x040fe400078e020d */
[----:B------:R-:W-:Y:S01]  /*0980*/  IMAD R21, R8, 0x4, R21 ;  /* 0x0000000408157824 */ /* 0x000fe200078e0215 */
[----:B------:R-:W-:Y:S01]  /*0990*/  ISETP.NE.AND P0, PT, R10, 0x1, PT ;  /* 0x000000010a00780c */ /* 0x000fe20003f05270 */
[C---:B------:R-:W-:Y:S02]  /*09a0*/  IMAD R15, R8.reuse, 0x4, R15 ;  /* 0x00000004080f7824 */ /* 0x040fe400078e020f */
[----:B------:R-:W-:-:S10]  /*09b0*/  IMAD R17, R8, 0x4, R17 ;  /* 0x0000000408117824 */ /* 0x000fd400078e0211 */
[----:B------:R-:W-:Y:S05]  /*09c0*/  @P0 BRA `(.L_x_15) ;  /* 0xfffffffc00200947 */ /* 0x000fea000383ffff */
[----:B------:R-:W-:Y:S05]  /*09d0*/  BSYNC.RECONVERGENT B0 ;  /* 0x0000000000007941 */ /* 0x000fea0003800200 */
.L_x_6:
[----:B------:R-:W-:Y:S05]  /*09e0*/  BRA.U UP0, `(.L_x_16) ;  /* 0xfffffff500fc7547 */ /* 0x000fea000b83ffff */
[----:B------:R-:W-:Y:S05]  /*09f0*/  EXIT ;  /* 0x000000000000794d */ /* 0x000fea0003800000 */
.L_x_17:
[----:B------:R-:W-:-:S00]  /*0a00*/  BRA `(.L_x_17) ;  /* 0xfffffffc00fc7947 */ /* 0x000fc0000383ffff */
[----:B------:R-:W-:-:S00]  /*0a10*/  NOP ;  /* 0x0000000000007918 */ /* 0x000fc00000000000 */
        /* <DEDUP_REMOVED lines=14> */
.L_x_18:


//--------------------- .nv.shared.reserved.0     --------------------------
	.section	.nv.shared.reserved.0,"aw",@nobits
	.weak		__nv_reservedSMEM_offset_0_alias
	.size		__nv_reservedSMEM_offset_0_alias, 0, 64
	.other		__nv_reservedSMEM_offset_0_alias,@"STO_CUDA_RESERVED_SHARED STV_DEFAULT"
__nv_reservedSMEM_offset_0_alias:
	.zero		0
	.zero		64


//--------------------- .nv.constant0._Z17difference_filterPiS_S_iii --------------------------
	.section	.nv.constant0._Z17difference_filterPiS_S_iii,"a",@progbits
	.sectionflags	@""
	.align	4
.nv.constant0._Z17difference_filterPiS_S_iii:
	.zero		932


//--------------------- SYMBOLS --------------------------

	.type		.nv.reservedSmem.offset0,@object
	.size		.nv.reservedSmem.offset0,0x4
